//
// Generated by NVIDIA NVVM Compiler
//
// Compiler Build ID: CL-36424714
// Cuda compilation tools, release 13.0, V13.0.88
// Based on NVVM 20.0.0
//

.version 9.0
.target sm_100
.address_size 64

	// .globl	_Z3addPfS_S_

.visible .entry _Z3addPfS_S_(
	.param .u64 .ptr .align 1 _Z3addPfS_S__param_0,
	.param .u64 .ptr .align 1 _Z3addPfS_S__param_1,
	.param .u64 .ptr .align 1 _Z3addPfS_S__param_2
)
{
	.reg .pred 	%p<2>;
	.reg .b32 	%r<5>;
	.reg .b32 	%f<4>;
	.reg .b64 	%rd<11>;

	ld.param.u64 	%rd1, [_Z3addPfS_S__param_0];
	ld.param.u64 	%rd2, [_Z3addPfS_S__param_1];
	ld.param.u64 	%rd3, [_Z3addPfS_S__param_2];
	mov.u32 	%r2, %ntid.x;
	mov.u32 	%r3, %ctaid.x;
	mov.u32 	%r4, %tid.x;
	mad.lo.s32 	%r1, %r2, %r3, %r4;
	setp.gt.s32 	%p1, %r1, 4;
	@%p1 bra 	$L__BB0_2;
	cvta.to.global.u64 	%rd4, %rd1;
	cvta.to.global.u64 	%rd5, %rd2;
	cvta.to.global.u64 	%rd6, %rd3;
	mul.wide.s32 	%rd7, %r1, 4;
	add.s64 	%rd8, %rd4, %rd7;
	ld.global.f32 	%f1, [%rd8];
	add.s64 	%rd9, %rd5, %rd7;
	ld.global.f32 	%f2, [%rd9];
	add.f32 	%f3, %f1, %f2;
	add.s64 	%rd10, %rd6, %rd7;
	st.global.f32 	[%rd10], %f3;
$L__BB0_2:
	ret;

}


// ===== COMPILED SASS (sm_100) =====

	.target	sm_100

	.elftype	@"ET_EXEC"


//--------------------- .note.nv.tkinfo           --------------------------
	.section	.note.nv.tkinfo,"",@"SHT_NOTE"
	.sectionflags	@"SHF_NOTE_NV_TKINFO"
	.tkinfo
        /*0018*/ 	.word	0x00000002
        /*0030*/ 	.string	""
        /*0030*/ 	.string	"ptxas"
        /*0030*/ 	.string	"Cuda compilation tools, release 13.0, V13.0.88"
        /*0030*/ 	.string	"Build cuda_13.0.r13.0/compiler.36424714_0"
        /*0030*/ 	.string	"-arch sm_100 -m 64 "



//--------------------- .note.nv.cuinfo           --------------------------
	.section	.note.nv.cuinfo,"",@"SHT_NOTE"
	.sectionflags	@"SHF_NOTE_NV_CUINFO"
        /*0018*/ 	.short	0x0002
        /*001a*/ 	.short	0x0064
        /*001c*/ 	.short	0x0082
	.zero		2


//--------------------- .nv.info                  --------------------------
	.section	.nv.info,"",@"SHT_CUDA_INFO"
	.align	4


	//----- nvinfo : EIATTR_REGCOUNT
	.align		4
        /*0000*/ 	.byte	0x04, 0x2f
        /*0002*/ 	.short	(.L_1 - .L_0)
	.align		4
.L_0:
        /*0004*/ 	.word	index@(_Z3addPfS_S_)
        /*0008*/ 	.word	0x0000000c


	//----- nvinfo : EIATTR_FRAME_SIZE
	.align		4
.L_1:
        /*000c*/ 	.byte	0x04, 0x11
        /*000e*/ 	.short	(.L_3 - .L_2)
	.align		4
.L_2:
        /*0010*/ 	.word	index@(_Z3addPfS_S_)
        /*0014*/ 	.word	0x00000000


	//----- nvinfo : EIATTR_MIN_STACK_SIZE
	.align		4
.L_3:
        /*0018*/ 	.byte	0x04, 0x12
        /*001a*/ 	.short	(.L_5 - .L_4)
	.align		4
.L_4:
        /*001c*/ 	.word	index@(_Z3addPfS_S_)
        /*0020*/ 	.word	0x00000000
.L_5:


//--------------------- .nv.compat                --------------------------
	.section	.nv.compat,"",@"SHT_CUDA_COMPAT_INFO"
	.align	4
        /*0000*/ 	.byte	0x02, 0x09, 0x00, 0x00, 0x02, 0x02, 0x01, 0x00, 0x02, 0x05, 0x05, 0x00, 0x03, 0x07, 0x01, 0x01
        /*0010*/ 	.byte	0x02, 0x03, 0x00, 0x00, 0x02, 0x06, 0x01, 0x00, 0x04, 0x0b, 0x08, 0x00, 0x09, 0x00, 0x00, 0x00
        /*0020*/ 	.byte	0x00, 0x00, 0x00, 0x00


//--------------------- .nv.info._Z3addPfS_S_     --------------------------
	.section	.nv.info._Z3addPfS_S_,"",@"SHT_CUDA_INFO"
	.sectionflags	@""
	.align	4


	//----- nvinfo : EIATTR_CUDA_API_VERSION
	.align		4
        /*0000*/ 	.byte	0x04, 0x37
        /*0002*/ 	.short	(.L_7 - .L_6)
.L_6:
        /*0004*/ 	.word	0x00000082


	//----- nvinfo : EIATTR_KPARAM_INFO
	.align		4
.L_7:
        /*0008*/ 	.byte	0x04, 0x17
        /*000a*/ 	.short	(.L_9 - .L_8)
.L_8:
        /*000c*/ 	.word	0x00000000
        /*0010*/ 	.short	0x0002
        /*0012*/ 	.short	0x0010
        /*0014*/ 	.byte	0x00, 0xf5, 0x21, 0x00


	//----- nvinfo : EIATTR_KPARAM_INFO
	.align		4
.L_9:
        /*0018*/ 	.byte	0x04, 0x17
        /*001a*/ 	.short	(.L_11 - .L_10)
.L_10:
        /*001c*/ 	.word	0x00000000
        /*0020*/ 	.short	0x0001
        /*0022*/ 	.short	0x0008
        /*0024*/ 	.byte	0x00, 0xf5, 0x21, 0x00


	//----- nvinfo : EIATTR_KPARAM_INFO
	.align		4
.L_11:
        /*0028*/ 	.byte	0x04, 0x17
        /*002a*/ 	.short	(.L_13 - .L_12)
.L_12:
        /*002c*/ 	.word	0x00000000
        /*0030*/ 	.short	0x0000
        /*0032*/ 	.short	0x0000
        /*0034*/ 	.byte	0x00, 0xf5, 0x21, 0x00


	//----- nvinfo : EIATTR_SPARSE_MMA_MASK
	.align		4
.L_13:
        /*0038*/ 	.byte	0x03, 0x50
        /*003a*/ 	.short	0x0000


	//----- nvinfo : EIATTR_MAXREG_COUNT
	.align		4
        /*003c*/ 	.byte	0x03, 0x1b
        /*003e*/ 	.short	0x00ff


	//----- nvinfo : EIATTR_MERCURY_ISA_VERSION
	.align		4
        /*0040*/ 	.byte	0x03, 0x5f
        /*0042*/ 	.short	0x0101


	//----- nvinfo : EIATTR_VRC_CTA_INIT_COUNT
	.align		4
        /*0044*/ 	.byte	0x02, 0x4a
	.zero		1
	.zero		1


	//----- nvinfo : EIATTR_EXIT_INSTR_OFFSETS
	.align		4
        /*0048*/ 	.byte	0x04, 0x1c
        /*004a*/ 	.short	(.L_15 - .L_14)


	//   ....[0]....
.L_14:
        /*004c*/ 	.word	0x00000060


	//   ....[1]....
        /*0050*/ 	.word	0x00000120


	//----- nvinfo : EIATTR_CBANK_PARAM_SIZE
	.align		4
.L_15:
        /*0054*/ 	.byte	0x03, 0x19
        /*0056*/ 	.short	0x0018


	//----- nvinfo : EIATTR_PARAM_CBANK
	.align		4
        /*0058*/ 	.byte	0x04, 0x0a
        /*005a*/ 	.short	(.L_17 - .L_16)
	.align		4
.L_16:
        /*005c*/ 	.word	index@(.nv.constant0._Z3addPfS_S_)
        /*0060*/ 	.short	0x0380
        /*0062*/ 	.short	0x0018


	//----- nvinfo : EIATTR_SW_WAR
	.align		4
.L_17:
        /*0064*/ 	.byte	0x04, 0x36
        /*0066*/ 	.short	(.L_19 - .L_18)
.L_18:
        /*0068*/ 	.word	0x00000008
.L_19:


//--------------------- .nv.callgraph             --------------------------
	.section	.nv.callgraph,"",@"SHT_CUDA_CALLGRAPH"
	.align	4
	.sectionentsize	8
	.align		4
        /*0000*/ 	.word	0x00000000
	.align		4
        /*0004*/ 	.word	0xffffffff
	.align		4
        /*0008*/ 	.word	0x00000000
	.align		4
        /*000c*/ 	.word	0xfffffffe
	.align		4
        /*0010*/ 	.word	0x00000000
	.align		4
        /*0014*/ 	.word	0xfffffffd
	.align		4
        /*0018*/ 	.word	0x00000000
	.align		4
        /*001c*/ 	.word	0xfffffffc


//--------------------- .text._Z3addPfS_S_        --------------------------
	.section	.text._Z3addPfS_S_,"ax",@progbits
	.align	128
        .global         _Z3addPfS_S_
        .type           _Z3addPfS_S_,@function
        .size           _Z3addPfS_S_,(.L_x_1 - _Z3addPfS_S_)
        .other          _Z3addPfS_S_,@"STO_CUDA_ENTRY STV_DEFAULT"
_Z3addPfS_S_:
.text._Z3addPfS_S_:
[----:B------:R-:W-:Y:S01]  /*0000*/  LDC R1, c[0x0][0x37c] ;  /* 0x0000df00ff017b82 */ /* 0x000fe20000000800 */
[----:B------:R-:W0:Y:S01]  /*0010*/  S2R R9, SR_CTAID.X ;  /* 0x0000000000097919 */ /* 0x000e220000002500 */
[----:B------:R-:W0:Y:S01]  /*0020*/  LDCU UR4, c[0x0][0x360] ;  /* 0x00006c00ff0477ac */ /* 0x000e220008000800 */
[----:B------:R-:W0:Y:S02]  /*0030*/  S2R R0, SR_TID.X ;  /* 0x0000000000007919 */ /* 0x000e240000002100 */
[----:B0-----:R-:W-:-:S05]  /*0040*/  IMAD R9, R9, UR4, R0 ;  /* 0x0000000409097c24 */ /* 0x001fca000f8e0200 */
[----:B------:R-:W-:-:S13]  /*0050*/  ISETP.GT.AND P0, PT, R9, 0x4, PT ;  /* 0x000000040900780c */ /* 0x000fda0003f04270 */
[----:B------:R-:W-:Y:S05]  /*0060*/  @P0 EXIT ;  /* 0x000000000000094d */ /* 0x000fea0003800000 */
[----:B------:R-:W0:Y:S01]  /*0070*/  LDC.64 R2, c[0x0][0x380] ;  /* 0x0000e000ff027b82 */ /* 0x000e220000000a00 */
[----:B------:R-:W1:Y:S07]  /*0080*/  LDCU.64 UR4, c[0x0][0x358] ;  /* 0x00006b00ff0477ac */ /* 0x000e6e0008000a00 */
[----:B------:R-:W2:Y:S08]  /*0090*/  LDC.64 R4, c[0x0][0x388] ;  /* 0x0000e200ff047b82 */ /* 0x000eb00000000a00 */
[----:B------:R-:W3:Y:S01]  /*00a0*/  LDC.64 R6, c[0x0][0x390] ;  /* 0x0000e400ff067b82 */ /* 0x000ee20000000a00 */
[----:B0-----:R-:W-:-:S06]  /*00b0*/  IMAD.WIDE R2, R9, 0x4, R2 ;  /* 0x0000000409027825 */ /* 0x001fcc00078e0202 */
[----:B-1----:R-:W4:Y:S01]  /*00c0*/  LDG.E R2, desc[UR4][R2.64] ;  /* 0x0000000402027981 */ /* 0x002f22000c1e1900 */
[----:B--2---:R-:W-:-:S06]  /*00d0*/  IMAD.WIDE R4, R9, 0x4, R4 ;  /* 0x0000000409047825 */ /* 0x004fcc00078e0204 */
[----:B------:R-:W4:Y:S01]  /*00e0*/  LDG.E R5, desc[UR4][R4.64] ;  /* 0x0000000404057981 */ /* 0x000f22000c1e1900 */
[----:B---3--:R-:W-:-:S04]  /*00f0*/  IMAD.WIDE R6, R9, 0x4, R6 ;  /* 0x0000000409067825 */ /* 0x008fc800078e0206 */
[----:B----4-:R-:W-:-:S05]  /*0100*/  FADD R9, R2, R5 ;  /* 0x0000000502097221 */ /* 0x010fca0000000000 */
[----:B------:R-:W-:Y:S01]  /*0110*/  STG.E desc[UR4][R6.64], R9 ;  /* 0x0000000906007986 */ /* 0x000fe2000c101904 */
[----:B------:R-:W-:Y:S05]  /*0120*/  EXIT ;  /* 0x000000000000794d */ /* 0x000fea0003800000 */
.L_x_0:
[----:B------:R-:W-:-:S00]  /*0130*/  BRA `(.L_x_0) ;  /* 0xfffffffc00fc7947 */ /* 0x000fc0000383ffff */
[----:B------:R-:W-:-:S00]  /*0140*/  NOP ;  /* 0x0000000000007918 */ /* 0x000fc00000000000 */
        /* <DEDUP_REMOVED lines=11> */
.L_x_1:


//--------------------- .nv.shared.reserved.0     --------------------------
	.section	.nv.shared.reserved.0,"aw",@nobits
	.weak		__nv_reservedSMEM_offset_0_alias
	.size		__nv_reservedSMEM_offset_0_alias, 0, 64
	.other		__nv_reservedSMEM_offset_0_alias,@"STO_CUDA_RESERVED_SHARED STV_DEFAULT"
__nv_reservedSMEM_offset_0_alias:
	.zero		0
	.zero		64


//--------------------- .nv.constant0._Z3addPfS_S_ --------------------------
	.section	.nv.constant0._Z3addPfS_S_,"a",@progbits
	.sectionflags	@""
	.align	4
.nv.constant0._Z3addPfS_S_:
	.zero		920


//--------------------- SYMBOLS --------------------------

	.type		.nv.reservedSmem.offset0,@object
	.size		.nv.reservedSmem.offset0,0x4
